	.headerflags	@"EF_CUDA_TEXMODE_UNIFIED EF_CUDA_64BIT_ADDRESS EF_CUDA_ACCELERATORS EF_CUDA_SM90 EF_CUDA_VIRTUAL_SM(EF_CUDA_SM90)"
	.elftype	@"ET_EXEC"


//--------------------- .nv.info                  --------------------------
	.section	.nv.info,"",@"SHT_CUDA_INFO"
	.align	4


	//----- nvinfo : EIATTR_REGCOUNT
	.align		4
        /*0000*/ 	.byte	0x04, 0x2f
        /*0002*/ 	.short	(.L_1 - .L_0)
	.align		4
.L_0:
        /*0004*/ 	.word	index@(triton_poi_fused_cat_5)
        /*0008*/ 	.word	0x00000018


	//----- nvinfo : EIATTR_MIN_STACK_SIZE
	.align		4
.L_1:
        /*000c*/ 	.byte	0x04, 0x12
        /*000e*/ 	.short	(.L_3 - .L_2)
	.align		4
.L_2:
        /*0010*/ 	.word	index@(triton_poi_fused_cat_5)
        /*0014*/ 	.word	0x00000000


	//----- nvinfo : EIATTR_FRAME_SIZE
	.align		4
.L_3:
        /*0018*/ 	.byte	0x04, 0x11
        /*001a*/ 	.short	(.L_5 - .L_4)
	.align		4
.L_4:
        /*001c*/ 	.word	index@(triton_poi_fused_cat_5)
        /*0020*/ 	.word	0x00000000


	//----- nvinfo : EIATTR_MIN_STACK_SIZE
	.align		4
.L_5:
        /*0024*/ 	.byte	0x04, 0x12
        /*0026*/ 	.short	(.L_7 - .L_6)
	.align		4
.L_6:
        /*0028*/ 	.word	index@(triton_poi_fused_cat_5)
        /*002c*/ 	.word	0x00000000
.L_7:


//--------------------- .nv.info.triton_poi_fused_cat_5 --------------------------
	.section	.nv.info.triton_poi_fused_cat_5,"",@"SHT_CUDA_INFO"
	.sectionflags	@""
	.align	4


	//----- nvinfo : EIATTR_CUDA_API_VERSION
	.align		4
        /*0000*/ 	.byte	0x04, 0x37
        /*0002*/ 	.short	(.L_9 - .L_8)
.L_8:
        /*0004*/ 	.word	0x0000007c


	//----- nvinfo : EIATTR_KPARAM_INFO
	.align		4
.L_9:
        /*0008*/ 	.byte	0x04, 0x17
        /*000a*/ 	.short	(.L_11 - .L_10)
.L_10:
        /*000c*/ 	.word	0x00000000
        /*0010*/ 	.short	0x0005
        /*0012*/ 	.short	0x0028
        /*0014*/ 	.byte	0x00, 0xf0, 0x11, 0x00


	//----- nvinfo : EIATTR_KPARAM_INFO
	.align		4
.L_11:
        /*0018*/ 	.byte	0x04, 0x17
        /*001a*/ 	.short	(.L_13 - .L_12)
.L_12:
        /*001c*/ 	.word	0x00000000
        /*0020*/ 	.short	0x0004
        /*0022*/ 	.short	0x0020
        /*0024*/ 	.byte	0x00, 0xf4, 0x21, 0x00


	//----- nvinfo : EIATTR_KPARAM_INFO
	.align		4
.L_13:
        /*0028*/ 	.byte	0x04, 0x17
        /*002a*/ 	.short	(.L_15 - .L_14)
.L_14:
        /*002c*/ 	.word	0x00000000
        /*0030*/ 	.short	0x0003
        /*0032*/ 	.short	0x0018
        /*0034*/ 	.byte	0x00, 0xf4, 0x21, 0x00


	//----- nvinfo : EIATTR_KPARAM_INFO
	.align		4
.L_15:
        /*0038*/ 	.byte	0x04, 0x17
        /*003a*/ 	.short	(.L_17 - .L_16)
.L_16:
        /*003c*/ 	.word	0x00000000
        /*0040*/ 	.short	0x0002
        /*0042*/ 	.short	0x0010
        /*0044*/ 	.byte	0x00, 0xf4, 0x21, 0x00


	//----- nvinfo : EIATTR_KPARAM_INFO
	.align		4
.L_17:
        /*0048*/ 	.byte	0x04, 0x17
        /*004a*/ 	.short	(.L_19 - .L_18)
.L_18:
        /*004c*/ 	.word	0x00000000
        /*0050*/ 	.short	0x0001
        /*0052*/ 	.short	0x0008
        /*0054*/ 	.byte	0x00, 0xf4, 0x21, 0x00


	//----- nvinfo : EIATTR_KPARAM_INFO
	.align		4
.L_19:
        /*0058*/ 	.byte	0x04, 0x17
        /*005a*/ 	.short	(.L_21 - .L_20)
.L_20:
        /*005c*/ 	.word	0x00000000
        /*0060*/ 	.short	0x0000
        /*0062*/ 	.short	0x0000
        /*0064*/ 	.byte	0x00, 0xf4, 0x21, 0x00


	//----- nvinfo : EIATTR_SPARSE_MMA_MASK
	.align		4
.L_21:
        /*0068*/ 	.byte	0x03, 0x50
        /*006a*/ 	.short	0x0000


	//----- nvinfo : EIATTR_MAXREG_COUNT
	.align		4
        /*006c*/ 	.byte	0x03, 0x1b
        /*006e*/ 	.short	0x00ff


	//----- nvinfo : EIATTR_EXIT_INSTR_OFFSETS
	.align		4
        /*0070*/ 	.byte	0x04, 0x1c
        /*0072*/ 	.short	(.L_23 - .L_22)


	//   ....[0]....
.L_22:
        /*0074*/ 	.word	0x000003f0


	//----- nvinfo : EIATTR_REQNTID
	.align		4
.L_23:
        /*0078*/ 	.byte	0x04, 0x10
        /*007a*/ 	.short	(.L_25 - .L_24)
.L_24:
        /*007c*/ 	.word	0x00000100
        /*0080*/ 	.word	0x00000001
        /*0084*/ 	.word	0x00000001


	//----- nvinfo : EIATTR_CBANK_PARAM_SIZE
	.align		4
.L_25:
        /*0088*/ 	.byte	0x03, 0x19
        /*008a*/ 	.short	0x002c


	//----- nvinfo : EIATTR_PARAM_CBANK
	.align		4
        /*008c*/ 	.byte	0x04, 0x0a
        /*008e*/ 	.short	(.L_27 - .L_26)
	.align		4
.L_26:
        /*0090*/ 	.word	index@(.nv.constant0.triton_poi_fused_cat_5)
        /*0094*/ 	.short	0x0210
        /*0096*/ 	.short	0x002c


	//----- nvinfo : EIATTR_SW_WAR
	.align		4
.L_27:
        /*0098*/ 	.byte	0x04, 0x36
        /*009a*/ 	.short	(.L_29 - .L_28)
.L_28:
        /*009c*/ 	.word	0x00000008
.L_29:


//--------------------- .nv.callgraph             --------------------------
	.section	.nv.callgraph,"",@"SHT_CUDA_CALLGRAPH"
	.align	4
	.sectionentsize	8
	.align		4
        /*0000*/ 	.word	0x00000000
	.align		4
        /*0004*/ 	.word	0xffffffff
	.align		4
        /*0008*/ 	.word	0x00000000
	.align		4
        /*000c*/ 	.word	0xfffffffe
	.align		4
        /*0010*/ 	.word	0x00000000
	.align		4
        /*0014*/ 	.word	0xfffffffd
	.align		4
        /*0018*/ 	.word	0x00000000
	.align		4
        /*001c*/ 	.word	0xfffffffc


//--------------------- .text.triton_poi_fused_cat_5 --------------------------
	.section	.text.triton_poi_fused_cat_5,"ax",@progbits
	.align	128
        .global         triton_poi_fused_cat_5
        .type           triton_poi_fused_cat_5,@function
        .size           triton_poi_fused_cat_5,(.L_x_1 - triton_poi_fused_cat_5)
        .other          triton_poi_fused_cat_5,@"STO_CUDA_ENTRY STV_DEFAULT"
triton_poi_fused_cat_5:
.text.triton_poi_fused_cat_5:
[----:B------:R-:W-:Y:S01]  /*0000*/  LDC R1, c[0x0][0x28] ;  /* 0x00000a00ff017b82 */ /* 0x000fe20000000800 */
[----:B------:R-:W1:Y:S07]  /*0010*/  S2R R0, SR_TID.X ;  /* 0x0000000000007919 */ /* 0x000e6e0000002100 */
[----:B------:R-:W2:Y:S01]  /*0020*/  LDC.64 R10, c[0x0][0x220] ;  /* 0x00008800ff0a7b82 */ /* 0x000ea20000000a00 */
[----:B------:R-:W-:Y:S01]  /*0030*/  ULDC.64 UR4, c[0x0][0x208] ;  /* 0x0000820000047ab9 */ /* 0x000fe20000000a00 */
[----:B------:R-:W3:Y:S01]  /*0040*/  S2R R5, SR_CTAID.X ;  /* 0x0000000000057919 */ /* 0x000ee20000002500 */
[----:B-1----:R-:W-:Y:S01]  /*0050*/  IMAD.SHL.U32 R0, R0, 0x2, RZ ;  /* 0x0000000200007824 */ /* 0x002fe200078e00ff */
[----:B---3--:R-:W-:-:S04]  /*0060*/  SHF.R.S32.HI R3, RZ, 0x16, R5 ;  /* 0x00000016ff037819 */ /* 0x008fc80000011405 */
[----:B------:R-:W-:Y:S02]  /*0070*/  LOP3.LUT R0, R0, 0x1fe, RZ, 0xc0, !PT ;  /* 0x000001fe00007812 */ /* 0x000fe400078ec0ff */
[----:B------:R-:W-:-:S03]  /*0080*/  SGXT R3, R3, 0x1 ;  /* 0x000000010303781a */ /* 0x000fc60000000200 */
[----:B------:R-:W-:-:S04]  /*0090*/  IMAD R0, R5, 0x200, R0 ;  /* 0x0000020005007824 */ /* 0x000fc800078e0200 */
[----:B------:R-:W-:Y:S01]  /*00a0*/  IMAD.HI R8, R0, 0x66666667, RZ ;  /* 0x6666666700087827 */ /* 0x000fe200078e02ff */
[----:B------:R-:W-:Y:S02]  /*00b0*/  LEA.HI R4, R3, R0, RZ, 0x8 ;  /* 0x0000000003047211 */ /* 0x000fe400078f40ff */
[----:B------:R-:W1:Y:S02]  /*00c0*/  LDC.64 R2, c[0x0][0x210] ;  /* 0x00008400ff027b82 */ /* 0x000e640000000a00 */
[----:B------:R-:W-:Y:S02]  /*00d0*/  SHF.R.S32.HI R5, RZ, 0x8, R4 ;  /* 0x00000008ff057819 */ /* 0x000fe40000011404 */
[----:B------:R-:W-:-:S03]  /*00e0*/  SHF.R.U32.HI R9, RZ, 0x1f, R8 ;  /* 0x0000001fff097819 */ /* 0x000fc60000011608 */
[----:B------:R-:W-:-:S05]  /*00f0*/  IMAD.HI R6, R5, 0x66666667, RZ ;  /* 0x6666666705067827 */ /* 0x000fca00078e02ff */
[----:B------:R-:W-:-:S04]  /*0100*/  SHF.R.U32.HI R7, RZ, 0x1f, R6 ;  /* 0x0000001fff077819 */ /* 0x000fc80000011606 */
[----:B------:R-:W-:Y:S02]  /*0110*/  LEA.HI.SX32 R6, R6, R7, 0x1b ;  /* 0x0000000706067211 */ /* 0x000fe400078fdaff */
[----:B------:R-:W-:-:S03]  /*0120*/  LOP3.LUT R7, R4, 0xffffff00, RZ, 0xc0, !PT ;  /* 0xffffff0004077812 */ /* 0x000fc600078ec0ff */
[----:B------:R-:W-:Y:S02]  /*0130*/  IMAD R4, R6, -0x50, R5 ;  /* 0xffffffb006047824 */ /* 0x000fe400078e0205 */
[----:B------:R-:W-:Y:S02]  /*0140*/  IMAD.IADD R5, R0, 0x1, -R7 ;  /* 0x0000000100057824 */ /* 0x000fe400078e0a07 */
[----:B------:R-:W3:Y:S01]  /*0150*/  LDC.64 R6, c[0x0][0x218] ;  /* 0x00008600ff067b82 */ /* 0x000ee20000000a00 */
[C---:B------:R-:W-:Y:S01]  /*0160*/  LOP3.LUT R14, R4.reuse, 0xfffffff0, RZ, 0xc0, !PT ;  /* 0xfffffff0040e7812 */ /* 0x040fe200078ec0ff */
[----:B------:R-:W-:Y:S01]  /*0170*/  IMAD R12, R4, 0x100, R5 ;  /* 0x00000100040c7824 */ /* 0x000fe200078e0205 */
[----:B------:R-:W-:Y:S02]  /*0180*/  LEA.HI.SX32 R5, R8, R9, 0x13 ;  /* 0x0000000908057211 */ /* 0x000fe400078f9aff */
[----:B------:R-:W-:Y:S01]  /*0190*/  ISETP.GE.AND P3, PT, R4, 0x20, PT ;  /* 0x000000200400780c */ /* 0x000fe20003f66270 */
[----:B------:R-:W-:Y:S01]  /*01a0*/  VIADD R12, R12, 0x10000 ;  /* 0x000100000c0c7836 */ /* 0x000fe20000000000 */
[C---:B------:R-:W-:Y:S01]  /*01b0*/  ISETP.NE.AND P4, PT, R14.reuse, 0x20, PT ;  /* 0x000000200e00780c */ /* 0x040fe20003f85270 */
[----:B------:R-:W4:Y:S01]  /*01c0*/  LDC.64 R8, c[0x0][0x228] ;  /* 0x00008a00ff087b82 */ /* 0x000f220000000a00 */
[----:B------:R-:W-:Y:S01]  /*01d0*/  ISETP.NE.AND P5, PT, R14, 0x30, PT ;  /* 0x000000300e00780c */ /* 0x000fe20003fa5270 */
[----:B------:R-:W-:-:S02]  /*01e0*/  IMAD R16, R5, 0x11000, R12 ;  /* 0x0001100005107824 */ /* 0x000fc400078e020c */
[----:B------:R-:W-:Y:S01]  /*01f0*/  IMAD R13, R5, 0x12000, R12 ;  /* 0x00012000050d7824 */ /* 0x000fe200078e020c */
[----:B------:R-:W-:Y:S01]  /*0200*/  ISETP.GT.AND P0, PT, R4, 0x3f, PT ;  /* 0x0000003f0400780c */ /* 0x000fe20003f04270 */
[----:B------:R-:W-:Y:S02]  /*0210*/  VIADD R15, R16, 0xffffe000 ;  /* 0xffffe000100f7836 */ /* 0x000fe40000000000 */
[----:B-1----:R-:W-:Y:S01]  /*0220*/  IMAD.WIDE R12, R13, 0x4, R2 ;  /* 0x000000040d0c7825 */ /* 0x002fe200078e0202 */
[----:B------:R-:W-:-:S03]  /*0230*/  CS2R R2, SRZ ;  /* 0x0000000000027805 */ /* 0x000fc6000001ff00 */
[C---:B------:R-:W-:Y:S02]  /*0240*/  VIADD R17, R16.reuse, 0xffffd000 ;  /* 0xffffd00010117836 */ /* 0x040fe40000000000 */
[----:B------:R-:W-:Y:S01]  /*0250*/  VIADD R19, R16, 0xffffc000 ;  /* 0xffffc00010137836 */ /* 0x000fe20000000000 */
[----:B------:R-:W-:Y:S01]  /*0260*/  CS2R R20, SRZ ;  /* 0x0000000000147805 */ /* 0x000fe2000001ff00 */
[----:B---3--:R-:W-:Y:S01]  /*0270*/  IMAD.WIDE R14, R15, 0x4, R6 ;  /* 0x000000040f0e7825 */ /* 0x008fe200078e0206 */
[----:B------:R-:W-:Y:S01]  /*0280*/  CS2R R6, SRZ ;  /* 0x0000000000067805 */ /* 0x000fe2000001ff00 */
[----:B------:R1:W3:Y:S02]  /*0290*/  @!P3 LDG.E.64 R2, desc[UR4][R12.64] ;  /* 0x000000040c02b981 */ /* 0x0002e4000c1e1b00 */
[----:B--2---:R-:W-:Y:S01]  /*02a0*/  IMAD.WIDE R16, R17, 0x4, R10 ;  /* 0x0000000411107825 */ /* 0x004fe200078e020a */
[----:B------:R-:W-:Y:S02]  /*02b0*/  CS2R R10, SRZ ;  /* 0x00000000000a7805 */ /* 0x000fe4000001ff00 */
[----:B------:R-:W2:Y:S01]  /*02c0*/  @!P4 LDG.E.64 R6, desc[UR4][R14.64] ;  /* 0x000000040e06c981 */ /* 0x000ea2000c1e1b00 */
[----:B----4-:R-:W-:-:S03]  /*02d0*/  IMAD.WIDE R8, R19, 0x4, R8 ;  /* 0x0000000413087825 */ /* 0x010fc600078e0208 */
[----:B------:R-:W4:Y:S01]  /*02e0*/  @!P5 LDG.E.64 R10, desc[UR4][R16.64] ;  /* 0x00000004100ad981 */ /* 0x000f22000c1e1b00 */
[----:B-1----:R-:W1:Y:S03]  /*02f0*/  LDC.64 R12, c[0x0][0x230] ;  /* 0x00008c00ff0c7b82 */ /* 0x002e660000000a00 */
[----:B------:R-:W5:Y:S01]  /*0300*/  @P0 LDG.E.64 R20, desc[UR4][R8.64] ;  /* 0x0000000408140981 */ /* 0x000f62000c1e1b00 */
[C---:B------:R-:W-:Y:S01]  /*0310*/  ISETP.GE.AND P2, PT, R4.reuse, 0x30, PT ;  /* 0x000000300400780c */ /* 0x040fe20003f46270 */
[----:B------:R-:W-:Y:S01]  /*0320*/  IMAD R0, R5, -0x5000, R0 ;  /* 0xffffb00005007824 */ /* 0x000fe200078e0200 */
[----:B------:R-:W-:Y:S02]  /*0330*/  ISETP.GE.AND P1, PT, R4, 0x40, PT ;  /* 0x000000400400780c */ /* 0x000fe40003f26270 */
[----:B---3--:R-:W-:Y:S01]  /*0340*/  SEL R19, R3, RZ, !P3 ;  /* 0x000000ff03137207 */ /* 0x008fe20005800000 */
[----:B------:R-:W-:Y:S01]  /*0350*/  IMAD R3, R5, 0x15000, R0 ;  /* 0x0001500005037824 */ /* 0x000fe200078e0200 */
[----:B------:R-:W-:-:S02]  /*0360*/  SEL R18, R2, RZ, !P3 ;  /* 0x000000ff02127207 */ /* 0x000fc40005800000 */
[----:B--2---:R-:W-:Y:S01]  /*0370*/  @P3 SEL R18, R6, RZ, !P4 ;  /* 0x000000ff06123207 */ /* 0x004fe20006000000 */
[----:B-1----:R-:W-:Y:S01]  /*0380*/  IMAD.WIDE R2, R3, 0x4, R12 ;  /* 0x0000000403027825 */ /* 0x002fe200078e020c */
[----:B------:R-:W-:-:S03]  /*0390*/  @P3 SEL R19, R7, RZ, !P4 ;  /* 0x000000ff07133207 */ /* 0x000fc60006000000 */
[----:B----4-:R-:W-:Y:S02]  /*03a0*/  @P2 SEL R18, R10, RZ, !P5 ;  /* 0x000000ff0a122207 */ /* 0x010fe40006800000 */
[----:B------:R-:W-:Y:S02]  /*03b0*/  @P2 SEL R19, R11, RZ, !P5 ;  /* 0x000000ff0b132207 */ /* 0x000fe40006800000 */
[----:B-----5:R-:W-:Y:S02]  /*03c0*/  @P1 SEL R18, R20, RZ, P0 ;  /* 0x000000ff14121207 */ /* 0x020fe40000000000 */
[----:B------:R-:W-:-:S05]  /*03d0*/  @P1 SEL R19, R21, RZ, P0 ;  /* 0x000000ff15131207 */ /* 0x000fca0000000000 */
[----:B------:R-:W-:Y:S01]  /*03e0*/  STG.E.64 desc[UR4][R2.64], R18 ;  /* 0x0000001202007986 */ /* 0x000fe2000c101b04 */
[----:B------:R-:W-:Y:S05]  /*03f0*/  EXIT ;  /* 0x000000000000794d */ /* 0x000fea0003800000 */
.L_x_0:
[----:B------:R-:W-:-:S00]  /*0400*/  BRA `(.L_x_0) ;  /* 0xfffffffc00fc7947 */ /* 0x000fc0000383ffff */
[----:B------:R-:W-:-:S00]  /*0410*/  NOP ;  /* 0x0000000000007918 */ /* 0x000fc00000000000 */
        /* <DEDUP_REMOVED lines=14> */
.L_x_1:


//--------------------- .nv.constant0.triton_poi_fused_cat_5 --------------------------
	.section	.nv.constant0.triton_poi_fused_cat_5,"a",@progbits
	.sectionflags	@""
	.align	4
.nv.constant0.triton_poi_fused_cat_5:
	.zero		572
